//
// Generated by NVIDIA NVVM Compiler
//
// Compiler Build ID: CL-36424714
// Cuda compilation tools, release 13.0, V13.0.88
// Based on NVVM 20.0.0
//

.version 9.0
.target sm_100
.address_size 64

	// .globl	_Z11matrix_initPf

.visible .entry _Z11matrix_initPf(
	.param .u64 .ptr .align 1 _Z11matrix_initPf_param_0
)
{
	.reg .b32 	%r<11>;
	.reg .b32 	%f<2>;
	.reg .b64 	%rd<5>;

	ld.param.u64 	%rd1, [_Z11matrix_initPf_param_0];
	cvta.to.global.u64 	%rd2, %rd1;
	mov.u32 	%r1, %tid.x;
	mov.u32 	%r2, %ctaid.x;
	mov.u32 	%r3, %ntid.x;
	mov.u32 	%r4, %tid.y;
	mov.u32 	%r5, %ctaid.y;
	mov.u32 	%r6, %ntid.y;
	mad.lo.s32 	%r7, %r5, %r6, %r4;
	mov.u32 	%r8, %nctaid.x;
	mad.lo.s32 	%r9, %r7, %r8, %r2;
	mad.lo.s32 	%r10, %r9, %r3, %r1;
	cvt.rn.f32.s32 	%f1, %r10;
	mul.wide.s32 	%rd3, %r10, 4;
	add.s64 	%rd4, %rd2, %rd3;
	st.global.f32 	[%rd4], %f1;
	ret;

}
	// .globl	_Z12matrix_init2Pf
.visible .entry _Z12matrix_init2Pf(
	.param .u64 .ptr .align 1 _Z12matrix_init2Pf_param_0
)
{
	.reg .b32 	%r<8>;
	.reg .b32 	%f<2>;
	.reg .b64 	%rd<5>;

	ld.param.u64 	%rd1, [_Z12matrix_init2Pf_param_0];
	cvta.to.global.u64 	%rd2, %rd1;
	mov.u32 	%r1, %tid.x;
	mov.u32 	%r2, %ctaid.x;
	mov.u32 	%r3, %ntid.x;
	mad.lo.s32 	%r4, %r2, %r3, %r1;
	mov.u32 	%r5, %nctaid.x;
	mul.lo.s32 	%r6, %r3, %r5;
	mul.lo.s32 	%r7, %r6, %r4;
	cvt.rn.f32.s32 	%f1, %r7;
	mul.wide.s32 	%rd3, %r4, 4;
	add.s64 	%rd4, %rd2, %rd3;
	st.global.f32 	[%rd4], %f1;
	ret;

}
	// .globl	_Z11transponse0PfS_
.visible .entry _Z11transponse0PfS_(
	.param .u64 .ptr .align 1 _Z11transponse0PfS__param_0,
	.param .u64 .ptr .align 1 _Z11transponse0PfS__param_1
)
{
	.reg .b32 	%r<13>;
	.reg .b32 	%f<2>;
	.reg .b64 	%rd<9>;

	ld.param.u64 	%rd1, [_Z11transponse0PfS__param_0];
	ld.param.u64 	%rd2, [_Z11transponse0PfS__param_1];
	cvta.to.global.u64 	%rd3, %rd2;
	cvta.to.global.u64 	%rd4, %rd1;
	mov.u32 	%r1, %tid.x;
	mov.u32 	%r2, %ctaid.x;
	mov.u32 	%r3, %ntid.x;
	mad.lo.s32 	%r4, %r2, %r3, %r1;
	mov.u32 	%r5, %tid.y;
	mov.u32 	%r6, %ctaid.y;
	mov.u32 	%r7, %ntid.y;
	mad.lo.s32 	%r8, %r6, %r7, %r5;
	mov.u32 	%r9, %nctaid.x;
	mul.lo.s32 	%r10, %r3, %r9;
	mad.lo.s32 	%r11, %r8, %r10, %r4;
	mul.wide.s32 	%rd5, %r11, 4;
	add.s64 	%rd6, %rd4, %rd5;
	ld.global.f32 	%f1, [%rd6];
	mad.lo.s32 	%r12, %r4, %r10, %r8;
	mul.wide.s32 	%rd7, %r12, 4;
	add.s64 	%rd8, %rd3, %rd7;
	st.global.f32 	[%rd8], %f1;
	ret;

}


// ===== COMPILED SASS (sm_100) =====

	.target	sm_100

	.elftype	@"ET_EXEC"


//--------------------- .note.nv.tkinfo           --------------------------
	.section	.note.nv.tkinfo,"",@"SHT_NOTE"
	.sectionflags	@"SHF_NOTE_NV_TKINFO"
	.tkinfo
        /*0018*/ 	.word	0x00000002
        /*0030*/ 	.string	""
        /*0030*/ 	.string	"ptxas"
        /*0030*/ 	.string	"Cuda compilation tools, release 13.0, V13.0.88"
        /*0030*/ 	.string	"Build cuda_13.0.r13.0/compiler.36424714_0"
        /*0030*/ 	.string	"-arch sm_100 -m 64 "



//--------------------- .note.nv.cuinfo           --------------------------
	.section	.note.nv.cuinfo,"",@"SHT_NOTE"
	.sectionflags	@"SHF_NOTE_NV_CUINFO"
        /*0018*/ 	.short	0x0002
        /*001a*/ 	.short	0x0064
        /*001c*/ 	.short	0x0082
	.zero		2


//--------------------- .nv.info                  --------------------------
	.section	.nv.info,"",@"SHT_CUDA_INFO"
	.align	4


	//----- nvinfo : EIATTR_REGCOUNT
	.align		4
        /*0000*/ 	.byte	0x04, 0x2f
        /*0002*/ 	.short	(.L_1 - .L_0)
	.align		4
.L_0:
        /*0004*/ 	.word	index@(_Z11matrix_initPf)
        /*0008*/ 	.word	0x0000000c


	//----- nvinfo : EIATTR_FRAME_SIZE
	.align		4
.L_1:
        /*000c*/ 	.byte	0x04, 0x11
        /*000e*/ 	.short	(.L_3 - .L_2)
	.align		4
.L_2:
        /*0010*/ 	.word	index@(_Z11matrix_initPf)
        /*0014*/ 	.word	0x00000000


	//----- nvinfo : EIATTR_REGCOUNT
	.align		4
.L_3:
        /*0018*/ 	.byte	0x04, 0x2f
        /*001a*/ 	.short	(.L_5 - .L_4)
	.align		4
.L_4:
        /*001c*/ 	.word	index@(_Z12matrix_init2Pf)
        /*0020*/ 	.word	0x00000008


	//----- nvinfo : EIATTR_FRAME_SIZE
	.align		4
.L_5:
        /*0024*/ 	.byte	0x04, 0x11
        /*0026*/ 	.short	(.L_7 - .L_6)
	.align		4
.L_6:
        /*0028*/ 	.word	index@(_Z12matrix_init2Pf)
        /*002c*/ 	.word	0x00000000


	//----- nvinfo : EIATTR_REGCOUNT
	.align		4
.L_7:
        /*0030*/ 	.byte	0x04, 0x2f
        /*0032*/ 	.short	(.L_9 - .L_8)
	.align		4
.L_8:
        /*0034*/ 	.word	index@(_Z11transponse0PfS_)
        /*0038*/ 	.word	0x0000000a


	//----- nvinfo : EIATTR_FRAME_SIZE
	.align		4
.L_9:
        /*003c*/ 	.byte	0x04, 0x11
        /*003e*/ 	.short	(.L_11 - .L_10)
	.align		4
.L_10:
        /*0040*/ 	.word	index@(_Z11transponse0PfS_)
        /*0044*/ 	.word	0x00000000


	//----- nvinfo : EIATTR_MIN_STACK_SIZE
	.align		4
.L_11:
        /*0048*/ 	.byte	0x04, 0x12
        /*004a*/ 	.short	(.L_13 - .L_12)
	.align		4
.L_12:
        /*004c*/ 	.word	index@(_Z11transponse0PfS_)
        /*0050*/ 	.word	0x00000000


	//----- nvinfo : EIATTR_MIN_STACK_SIZE
	.align		4
.L_13:
        /*0054*/ 	.byte	0x04, 0x12
        /*0056*/ 	.short	(.L_15 - .L_14)
	.align		4
.L_14:
        /*0058*/ 	.word	index@(_Z12matrix_init2Pf)
        /*005c*/ 	.word	0x00000000


	//----- nvinfo : EIATTR_MIN_STACK_SIZE
	.align		4
.L_15:
        /*0060*/ 	.byte	0x04, 0x12
        /*0062*/ 	.short	(.L_17 - .L_16)
	.align		4
.L_16:
        /*0064*/ 	.word	index@(_Z11matrix_initPf)
        /*0068*/ 	.word	0x00000000
.L_17:


//--------------------- .nv.compat                --------------------------
	.section	.nv.compat,"",@"SHT_CUDA_COMPAT_INFO"
	.align	4
        /*0000*/ 	.byte	0x02, 0x09, 0x00, 0x00, 0x02, 0x02, 0x01, 0x00, 0x02, 0x05, 0x05, 0x00, 0x03, 0x07, 0x01, 0x01
        /*0010*/ 	.byte	0x02, 0x03, 0x00, 0x00, 0x02, 0x06, 0x01, 0x00, 0x04, 0x0b, 0x08, 0x00, 0x09, 0x00, 0x00, 0x00
        /*0020*/ 	.byte	0x00, 0x00, 0x00, 0x00


//--------------------- .nv.info._Z11transponse0PfS_ --------------------------
	.section	.nv.info._Z11transponse0PfS_,"",@"SHT_CUDA_INFO"
	.sectionflags	@""
	.align	4


	//----- nvinfo : EIATTR_CUDA_API_VERSION
	.align		4
        /*0000*/ 	.byte	0x04, 0x37
        /*0002*/ 	.short	(.L_19 - .L_18)
.L_18:
        /*0004*/ 	.word	0x00000082


	//----- nvinfo : EIATTR_KPARAM_INFO
	.align		4
.L_19:
        /*0008*/ 	.byte	0x04, 0x17
        /*000a*/ 	.short	(.L_21 - .L_20)
.L_20:
        /*000c*/ 	.word	0x00000000
        /*0010*/ 	.short	0x0001
        /*0012*/ 	.short	0x0008
        /*0014*/ 	.byte	0x00, 0xf5, 0x21, 0x00


	//----- nvinfo : EIATTR_KPARAM_INFO
	.align		4
.L_21:
        /*0018*/ 	.byte	0x04, 0x17
        /*001a*/ 	.short	(.L_23 - .L_22)
.L_22:
        /*001c*/ 	.word	0x00000000
        /*0020*/ 	.short	0x0000
        /*0022*/ 	.short	0x0000
        /*0024*/ 	.byte	0x00, 0xf5, 0x21, 0x00


	//----- nvinfo : EIATTR_SPARSE_MMA_MASK
	.align		4
.L_23:
        /*0028*/ 	.byte	0x03, 0x50
        /*002a*/ 	.short	0x0000


	//----- nvinfo : EIATTR_MAXREG_COUNT
	.align		4
        /*002c*/ 	.byte	0x03, 0x1b
        /*002e*/ 	.short	0x00ff


	//----- nvinfo : EIATTR_MERCURY_ISA_VERSION
	.align		4
        /*0030*/ 	.byte	0x03, 0x5f
        /*0032*/ 	.short	0x0101


	//----- nvinfo : EIATTR_VRC_CTA_INIT_COUNT
	.align		4
        /*0034*/ 	.byte	0x02, 0x4a
	.zero		1
	.zero		1


	//----- nvinfo : EIATTR_EXIT_INSTR_OFFSETS
	.align		4
        /*0038*/ 	.byte	0x04, 0x1c
        /*003a*/ 	.short	(.L_25 - .L_24)


	//   ....[0]....
.L_24:
        /*003c*/ 	.word	0x00000140


	//----- nvinfo : EIATTR_CBANK_PARAM_SIZE
	.align		4
.L_25:
        /*0040*/ 	.byte	0x03, 0x19
        /*0042*/ 	.short	0x0010


	//----- nvinfo : EIATTR_PARAM_CBANK
	.align		4
        /*0044*/ 	.byte	0x04, 0x0a
        /*0046*/ 	.short	(.L_27 - .L_26)
	.align		4
.L_26:
        /*0048*/ 	.word	index@(.nv.constant0._Z11transponse0PfS_)
        /*004c*/ 	.short	0x0380
        /*004e*/ 	.short	0x0010


	//----- nvinfo : EIATTR_SW_WAR
	.align		4
.L_27:
        /*0050*/ 	.byte	0x04, 0x36
        /*0052*/ 	.short	(.L_29 - .L_28)
.L_28:
        /*0054*/ 	.word	0x00000008
.L_29:


//--------------------- .nv.info._Z12matrix_init2Pf --------------------------
	.section	.nv.info._Z12matrix_init2Pf,"",@"SHT_CUDA_INFO"
	.sectionflags	@""
	.align	4


	//----- nvinfo : EIATTR_CUDA_API_VERSION
	.align		4
        /*0000*/ 	.byte	0x04, 0x37
        /*0002*/ 	.short	(.L_31 - .L_30)
.L_30:
        /*0004*/ 	.word	0x00000082


	//----- nvinfo : EIATTR_KPARAM_INFO
	.align		4
.L_31:
        /*0008*/ 	.byte	0x04, 0x17
        /*000a*/ 	.short	(.L_33 - .L_32)
.L_32:
        /*000c*/ 	.word	0x00000000
        /*0010*/ 	.short	0x0000
        /*0012*/ 	.short	0x0000
        /*0014*/ 	.byte	0x00, 0xf5, 0x21, 0x00


	//----- nvinfo : EIATTR_SPARSE_MMA_MASK
	.align		4
.L_33:
        /*0018*/ 	.byte	0x03, 0x50
        /*001a*/ 	.short	0x0000


	//----- nvinfo : EIATTR_MAXREG_COUNT
	.align		4
        /*001c*/ 	.byte	0x03, 0x1b
        /*001e*/ 	.short	0x00ff


	//----- nvinfo : EIATTR_MERCURY_ISA_VERSION
	.align		4
        /*0020*/ 	.byte	0x03, 0x5f
        /*0022*/ 	.short	0x0101


	//----- nvinfo : EIATTR_VRC_CTA_INIT_COUNT
	.align		4
        /*0024*/ 	.byte	0x02, 0x4a
	.zero		1
	.zero		1


	//----- nvinfo : EIATTR_EXIT_INSTR_OFFSETS
	.align		4
        /*0028*/ 	.byte	0x04, 0x1c
        /*002a*/ 	.short	(.L_35 - .L_34)


	//   ....[0]....
.L_34:
        /*002c*/ 	.word	0x000000d0


	//----- nvinfo : EIATTR_CBANK_PARAM_SIZE
	.align		4
.L_35:
        /*0030*/ 	.byte	0x03, 0x19
        /*0032*/ 	.short	0x0008


	//----- nvinfo : EIATTR_PARAM_CBANK
	.align		4
        /*0034*/ 	.byte	0x04, 0x0a
        /*0036*/ 	.short	(.L_37 - .L_36)
	.align		4
.L_36:
        /*0038*/ 	.word	index@(.nv.constant0._Z12matrix_init2Pf)
        /*003c*/ 	.short	0x0380
        /*003e*/ 	.short	0x0008


	//----- nvinfo : EIATTR_SW_WAR
	.align		4
.L_37:
        /*0040*/ 	.byte	0x04, 0x36
        /*0042*/ 	.short	(.L_39 - .L_38)
.L_38:
        /*0044*/ 	.word	0x00000008
.L_39:


//--------------------- .nv.info._Z11matrix_initPf --------------------------
	.section	.nv.info._Z11matrix_initPf,"",@"SHT_CUDA_INFO"
	.sectionflags	@""
	.align	4


	//----- nvinfo : EIATTR_CUDA_API_VERSION
	.align		4
        /*0000*/ 	.byte	0x04, 0x37
        /*0002*/ 	.short	(.L_41 - .L_40)
.L_40:
        /*0004*/ 	.word	0x00000082


	//----- nvinfo : EIATTR_KPARAM_INFO
	.align		4
.L_41:
        /*0008*/ 	.byte	0x04, 0x17
        /*000a*/ 	.short	(.L_43 - .L_42)
.L_42:
        /*000c*/ 	.word	0x00000000
        /*0010*/ 	.short	0x0000
        /*0012*/ 	.short	0x0000
        /*0014*/ 	.byte	0x00, 0xf5, 0x21, 0x00


	//----- nvinfo : EIATTR_SPARSE_MMA_MASK
	.align		4
.L_43:
        /*0018*/ 	.byte	0x03, 0x50
        /*001a*/ 	.short	0x0000


	//----- nvinfo : EIATTR_MAXREG_COUNT
	.align		4
        /*001c*/ 	.byte	0x03, 0x1b
        /*001e*/ 	.short	0x00ff


	//----- nvinfo : EIATTR_MERCURY_ISA_VERSION
	.align		4
        /*0020*/ 	.byte	0x03, 0x5f
        /*0022*/ 	.short	0x0101


	//----- nvinfo : EIATTR_VRC_CTA_INIT_COUNT
	.align		4
        /*0024*/ 	.byte	0x02, 0x4a
	.zero		1
	.zero		1


	//----- nvinfo : EIATTR_EXIT_INSTR_OFFSETS
	.align		4
        /*0028*/ 	.byte	0x04, 0x1c
        /*002a*/ 	.short	(.L_45 - .L_44)


	//   ....[0]....
.L_44:
        /*002c*/ 	.word	0x00000100


	//----- nvinfo : EIATTR_CBANK_PARAM_SIZE
	.align		4
.L_45:
        /*0030*/ 	.byte	0x03, 0x19
        /*0032*/ 	.short	0x0008


	//----- nvinfo : EIATTR_PARAM_CBANK
	.align		4
        /*0034*/ 	.byte	0x04, 0x0a
        /*0036*/ 	.short	(.L_47 - .L_46)
	.align		4
.L_46:
        /*0038*/ 	.word	index@(.nv.constant0._Z11matrix_initPf)
        /*003c*/ 	.short	0x0380
        /*003e*/ 	.short	0x0008


	//----- nvinfo : EIATTR_SW_WAR
	.align		4
.L_47:
        /*0040*/ 	.byte	0x04, 0x36
        /*0042*/ 	.short	(.L_49 - .L_48)
.L_48:
        /*0044*/ 	.word	0x00000008
.L_49:


//--------------------- .nv.callgraph             --------------------------
	.section	.nv.callgraph,"",@"SHT_CUDA_CALLGRAPH"
	.align	4
	.sectionentsize	8
	.align		4
        /*0000*/ 	.word	0x00000000
	.align		4
        /*0004*/ 	.word	0xffffffff
	.align		4
        /*0008*/ 	.word	0x00000000
	.align		4
        /*000c*/ 	.word	0xfffffffe
	.align		4
        /*0010*/ 	.word	0x00000000
	.align		4
        /*0014*/ 	.word	0xfffffffd
	.align		4
        /*0018*/ 	.word	0x00000000
	.align		4
        /*001c*/ 	.word	0xfffffffc


//--------------------- .text._Z11transponse0PfS_ --------------------------
	.section	.text._Z11transponse0PfS_,"ax",@progbits
	.align	128
        .global         _Z11transponse0PfS_
        .type           _Z11transponse0PfS_,@function
        .size           _Z11transponse0PfS_,(.L_x_3 - _Z11transponse0PfS_)
        .other          _Z11transponse0PfS_,@"STO_CUDA_ENTRY STV_DEFAULT"
_Z11transponse0PfS_:
.text._Z11transponse0PfS_:
[----:B------:R-:W-:Y:S01]  /*0000*/  LDC R1, c[0x0][0x37c] ;  /* 0x0000df00ff017b82 */ /* 0x000fe20000000800 */
[----:B------:R-:W0:Y:S07]  /*0010*/  S2R R7, SR_TID.Y ;  /* 0x0000000000077919 */ /* 0x000e2e0000002200 */
[----:B------:R-:W1:Y:S01]  /*0020*/  LDC R5, c[0x0][0x360] ;  /* 0x0000d800ff057b82 */ /* 0x000e620000000800 */
[----:B------:R-:W2:Y:S01]  /*0030*/  LDCU.64 UR4, c[0x0][0x358] ;  /* 0x00006b00ff0477ac */ /* 0x000ea20008000a00 */
[----:B------:R-:W3:Y:S06]  /*0040*/  S2R R0, SR_TID.X ;  /* 0x0000000000007919 */ /* 0x000eec0000002100 */
[----:B------:R-:W0:Y:S08]  /*0050*/  S2UR UR7, SR_CTAID.Y ;  /* 0x00000000000779c3 */ /* 0x000e300000002600 */
[----:B------:R-:W0:Y:S01]  /*0060*/  LDC R4, c[0x0][0x364] ;  /* 0x0000d900ff047b82 */ /* 0x000e220000000800 */
[----:B------:R-:W1:Y:S07]  /*0070*/  LDCU UR8, c[0x0][0x370] ;  /* 0x00006e00ff0877ac */ /* 0x000e6e0008000800 */
[----:B------:R-:W3:Y:S08]  /*0080*/  S2UR UR6, SR_CTAID.X ;  /* 0x00000000000679c3 */ /* 0x000ef00000002500 */
[----:B------:R-:W4:Y:S01]  /*0090*/  LDC.64 R2, c[0x0][0x380] ;  /* 0x0000e000ff027b82 */ /* 0x000f220000000a00 */
[----:B-1----:R-:W-:-:S02]  /*00a0*/  IMAD R6, R5, UR8, RZ ;  /* 0x0000000805067c24 */ /* 0x002fc4000f8e02ff */
[----:B0-----:R-:W-:Y:S02]  /*00b0*/  IMAD R7, R4, UR7, R7 ;  /* 0x0000000704077c24 */ /* 0x001fe4000f8e0207 */
[----:B---3--:R-:W-:-:S04]  /*00c0*/  IMAD R0, R5, UR6, R0 ;  /* 0x0000000605007c24 */ /* 0x008fc8000f8e0200 */
[----:B------:R-:W-:-:S04]  /*00d0*/  IMAD R5, R7, R6, R0 ;  /* 0x0000000607057224 */ /* 0x000fc800078e0200 */
[----:B----4-:R-:W-:Y:S02]  /*00e0*/  IMAD.WIDE R2, R5, 0x4, R2 ;  /* 0x0000000405027825 */ /* 0x010fe400078e0202 */
[----:B------:R-:W0:Y:S04]  /*00f0*/  LDC.64 R4, c[0x0][0x388] ;  /* 0x0000e200ff047b82 */ /* 0x000e280000000a00 */
[----:B--2---:R-:W2:Y:S01]  /*0100*/  LDG.E R3, desc[UR4][R2.64] ;  /* 0x0000000402037981 */ /* 0x004ea2000c1e1900 */
[----:B------:R-:W-:-:S04]  /*0110*/  IMAD R7, R0, R6, R7 ;  /* 0x0000000600077224 */ /* 0x000fc800078e0207 */
[----:B0-----:R-:W-:-:S05]  /*0120*/  IMAD.WIDE R4, R7, 0x4, R4 ;  /* 0x0000000407047825 */ /* 0x001fca00078e0204 */
[----:B--2---:R-:W-:Y:S01]  /*0130*/  STG.E desc[UR4][R4.64], R3 ;  /* 0x0000000304007986 */ /* 0x004fe2000c101904 */
[----:B------:R-:W-:Y:S05]  /*0140*/  EXIT ;  /* 0x000000000000794d */ /* 0x000fea0003800000 */
.L_x_0:
[----:B------:R-:W-:-:S00]  /*0150*/  BRA `(.L_x_0) ;  /* 0xfffffffc00fc7947 */ /* 0x000fc0000383ffff */
[----:B------:R-:W-:-:S00]  /*0160*/  NOP ;  /* 0x0000000000007918 */ /* 0x000fc00000000000 */
        /* <DEDUP_REMOVED lines=9> */
.L_x_3:


//--------------------- .text._Z12matrix_init2Pf  --------------------------
	.section	.text._Z12matrix_init2Pf,"ax",@progbits
	.align	128
        .global         _Z12matrix_init2Pf
        .type           _Z12matrix_init2Pf,@function
        .size           _Z12matrix_init2Pf,(.L_x_4 - _Z12matrix_init2Pf)
        .other          _Z12matrix_init2Pf,@"STO_CUDA_ENTRY STV_DEFAULT"
_Z12matrix_init2Pf:
.text._Z12matrix_init2Pf:
[----:B------:R-:W-:Y:S01]  /*0000*/  LDC R1, c[0x0][0x37c] ;  /* 0x0000df00ff017b82 */ /* 0x000fe20000000800 */
[----:B------:R-:W0:Y:S07]  /*0010*/  S2R R5, SR_TID.X ;  /* 0x0000000000057919 */ /* 0x000e2e0000002100 */
[----:B------:R-:W0:Y:S01]  /*0020*/  S2UR UR6, SR_CTAID.X ;  /* 0x00000000000679c3 */ /* 0x000e220000002500 */
[----:B------:R-:W1:Y:S07]  /*0030*/  LDCU.64 UR4, c[0x0][0x358] ;  /* 0x00006b00ff0477ac */ /* 0x000e6e0008000a00 */
[----:B------:R-:W0:Y:S01]  /*0040*/  LDC R0, c[0x0][0x360] ;  /* 0x0000d800ff007b82 */ /* 0x000e220000000800 */
[----:B------:R-:W2:Y:S07]  /*0050*/  LDCU UR7, c[0x0][0x370] ;  /* 0x00006e00ff0777ac */ /* 0x000eae0008000800 */
[----:B------:R-:W3:Y:S01]  /*0060*/  LDC.64 R2, c[0x0][0x380] ;  /* 0x0000e000ff027b82 */ /* 0x000ee20000000a00 */
[----:B0-----:R-:W-:-:S02]  /*0070*/  IMAD R5, R0, UR6, R5 ;  /* 0x0000000600057c24 */ /* 0x001fc4000f8e0205 */
[----:B--2---:R-:W-:-:S04]  /*0080*/  IMAD R0, R0, UR7, RZ ;  /* 0x0000000700007c24 */ /* 0x004fc8000f8e02ff */
[C---:B------:R-:W-:Y:S02]  /*0090*/  IMAD R0, R5.reuse, R0, RZ ;  /* 0x0000000005007224 */ /* 0x040fe400078e02ff */
[----:B---3--:R-:W-:-:S03]  /*00a0*/  IMAD.WIDE R2, R5, 0x4, R2 ;  /* 0x0000000405027825 */ /* 0x008fc600078e0202 */
[----:B------:R-:W-:-:S05]  /*00b0*/  I2FP.F32.S32 R5, R0 ;  /* 0x0000000000057245 */ /* 0x000fca0000201400 */
[----:B-1----:R-:W-:Y:S01]  /*00c0*/  STG.E desc[UR4][R2.64], R5 ;  /* 0x0000000502007986 */ /* 0x002fe2000c101904 */
[----:B------:R-:W-:Y:S05]  /*00d0*/  EXIT ;  /* 0x000000000000794d */ /* 0x000fea0003800000 */
.L_x_1:
        /* <DEDUP_REMOVED lines=10> */
.L_x_4:


//--------------------- .text._Z11matrix_initPf   --------------------------
	.section	.text._Z11matrix_initPf,"ax",@progbits
	.align	128
        .global         _Z11matrix_initPf
        .type           _Z11matrix_initPf,@function
        .size           _Z11matrix_initPf,(.L_x_5 - _Z11matrix_initPf)
        .other          _Z11matrix_initPf,@"STO_CUDA_ENTRY STV_DEFAULT"
_Z11matrix_initPf:
.text._Z11matrix_initPf:
[----:B------:R-:W-:Y:S01]  /*0000*/  LDC R1, c[0x0][0x37c] ;  /* 0x0000df00ff017b82 */ /* 0x000fe20000000800 */
[----:B------:R-:W0:Y:S01]  /*0010*/  S2R R0, SR_TID.Y ;  /* 0x0000000000007919 */ /* 0x000e220000002200 */
[----:B------:R-:W1:Y:S06]  /*0020*/  LDCU UR7, c[0x0][0x360] ;  /* 0x00006c00ff0777ac */ /* 0x000e6c0008000800 */
[----:B------:R-:W0:Y:S01]  /*0030*/  S2UR UR4, SR_CTAID.Y ;  /* 0x00000000000479c3 */ /* 0x000e220000002600 */
[----:B------:R-:W1:Y:S07]  /*0040*/  S2R R5, SR_TID.X ;  /* 0x0000000000057919 */ /* 0x000e6e0000002100 */
[----:B------:R-:W0:Y:S08]  /*0050*/  LDC R7, c[0x0][0x364] ;  /* 0x0000d900ff077b82 */ /* 0x000e300000000800 */
[----:B------:R-:W2:Y:S08]  /*0060*/  S2UR UR6, SR_CTAID.X ;  /* 0x00000000000679c3 */ /* 0x000eb00000002500 */
[----:B------:R-:W2:Y:S08]  /*0070*/  LDC R9, c[0x0][0x370] ;  /* 0x0000dc00ff097b82 */ /* 0x000eb00000000800 */
[----:B------:R-:W3:Y:S01]  /*0080*/  LDC.64 R2, c[0x0][0x380] ;  /* 0x0000e000ff027b82 */ /* 0x000ee20000000a00 */
[----:B0-----:R-:W-:Y:S01]  /*0090*/  IMAD R0, R7, UR4, R0 ;  /* 0x0000000407007c24 */ /* 0x001fe2000f8e0200 */
[----:B------:R-:W0:Y:S03]  /*00a0*/  LDCU.64 UR4, c[0x0][0x358] ;  /* 0x00006b00ff0477ac */ /* 0x000e260008000a00 */
[----:B--2---:R-:W-:-:S04]  /*00b0*/  IMAD R0, R0, R9, UR6 ;  /* 0x0000000600007e24 */ /* 0x004fc8000f8e0209 */
[----:B-1----:R-:W-:-:S04]  /*00c0*/  IMAD R5, R0, UR7, R5 ;  /* 0x0000000700057c24 */ /* 0x002fc8000f8e0205 */
[----:B---3--:R-:W-:Y:S01]  /*00d0*/  IMAD.WIDE R2, R5, 0x4, R2 ;  /* 0x0000000405027825 */ /* 0x008fe200078e0202 */
[----:B------:R-:W-:-:S05]  /*00e0*/  I2FP.F32.S32 R5, R5 ;  /* 0x0000000500057245 */ /* 0x000fca0000201400 */
[----:B0-----:R-:W-:Y:S01]  /*00f0*/  STG.E desc[UR4][R2.64], R5 ;  /* 0x0000000502007986 */ /* 0x001fe2000c101904 */
[----:B------:R-:W-:Y:S05]  /*0100*/  EXIT ;  /* 0x000000000000794d */ /* 0x000fea0003800000 */
.L_x_2:
        /* <DEDUP_REMOVED lines=15> */
.L_x_5:


//--------------------- .nv.shared.reserved.0     --------------------------
	.section	.nv.shared.reserved.0,"aw",@nobits
	.weak		__nv_reservedSMEM_offset_0_alias
	.size		__nv_reservedSMEM_offset_0_alias, 0, 64
	.other		__nv_reservedSMEM_offset_0_alias,@"STO_CUDA_RESERVED_SHARED STV_DEFAULT"
__nv_reservedSMEM_offset_0_alias:
	.zero		0
	.zero		64


//--------------------- .nv.constant0._Z11transponse0PfS_ --------------------------
	.section	.nv.constant0._Z11transponse0PfS_,"a",@progbits
	.sectionflags	@""
	.align	4
.nv.constant0._Z11transponse0PfS_:
	.zero		912


//--------------------- .nv.constant0._Z12matrix_init2Pf --------------------------
	.section	.nv.constant0._Z12matrix_init2Pf,"a",@progbits
	.sectionflags	@""
	.align	4
.nv.constant0._Z12matrix_init2Pf:
	.zero		904


//--------------------- .nv.constant0._Z11matrix_initPf --------------------------
	.section	.nv.constant0._Z11matrix_initPf,"a",@progbits
	.sectionflags	@""
	.align	4
.nv.constant0._Z11matrix_initPf:
	.zero		904


//--------------------- SYMBOLS --------------------------

	.type		.nv.reservedSmem.offset0,@object
	.size		.nv.reservedSmem.offset0,0x4
